	.headerflags	@"EF_CUDA_TEXMODE_UNIFIED EF_CUDA_64BIT_ADDRESS EF_CUDA_ACCELERATORS EF_CUDA_SM90 EF_CUDA_VIRTUAL_SM(EF_CUDA_SM90)"
	.elftype	@"ET_EXEC"


//--------------------- .nv.info                  --------------------------
	.section	.nv.info,"",@"SHT_CUDA_INFO"
	.align	4


	//----- nvinfo : EIATTR_REGCOUNT
	.align		4
        /*0000*/ 	.byte	0x04, 0x2f
        /*0002*/ 	.short	(.L_3 - .L_2)
	.align		4
.L_2:
        /*0004*/ 	.word	index@(triton_poi_fused__native_batch_norm_legit_no_training__prelu_kernel_4)
        /*0008*/ 	.word	0x00000020


	//----- nvinfo : EIATTR_MIN_STACK_SIZE
	.align		4
.L_3:
        /*000c*/ 	.byte	0x04, 0x12
        /*000e*/ 	.short	(.L_5 - .L_4)
	.align		4
.L_4:
        /*0010*/ 	.word	index@(triton_poi_fused__native_batch_norm_legit_no_training__prelu_kernel_4)
        /*0014*/ 	.word	0x00000000


	//----- nvinfo : EIATTR_FRAME_SIZE
	.align		4
.L_5:
        /*0018*/ 	.byte	0x04, 0x11
        /*001a*/ 	.short	(.L_7 - .L_6)
	.align		4
.L_6:
        /*001c*/ 	.word	index@(triton_poi_fused__native_batch_norm_legit_no_training__prelu_kernel_4)
        /*0020*/ 	.word	0x00000000


	//----- nvinfo : EIATTR_MIN_STACK_SIZE
	.align		4
.L_7:
        /*0024*/ 	.byte	0x04, 0x12
        /*0026*/ 	.short	(.L_9 - .L_8)
	.align		4
.L_8:
        /*0028*/ 	.word	index@(triton_poi_fused__native_batch_norm_legit_no_training__prelu_kernel_4)
        /*002c*/ 	.word	0x00000000
.L_9:


//--------------------- .nv.info.triton_poi_fused__native_batch_norm_legit_no_training__prelu_kernel_4 --------------------------
	.section	.nv.info.triton_poi_fused__native_batch_norm_legit_no_training__prelu_kernel_4,"",@"SHT_CUDA_INFO"
	.sectionflags	@""
	.align	4


	//----- nvinfo : EIATTR_CUDA_API_VERSION
	.align		4
        /*0000*/ 	.byte	0x04, 0x37
        /*0002*/ 	.short	(.L_11 - .L_10)
.L_10:
        /*0004*/ 	.word	0x0000007c


	//----- nvinfo : EIATTR_KPARAM_INFO
	.align		4
.L_11:
        /*0008*/ 	.byte	0x04, 0x17
        /*000a*/ 	.short	(.L_13 - .L_12)
.L_12:
        /*000c*/ 	.word	0x00000000
        /*0010*/ 	.short	0x0007
        /*0012*/ 	.short	0x0038
        /*0014*/ 	.byte	0x00, 0xf0, 0x11, 0x00


	//----- nvinfo : EIATTR_KPARAM_INFO
	.align		4
.L_13:
        /*0018*/ 	.byte	0x04, 0x17
        /*001a*/ 	.short	(.L_15 - .L_14)
.L_14:
        /*001c*/ 	.word	0x00000000
        /*0020*/ 	.short	0x0006
        /*0022*/ 	.short	0x0030
        /*0024*/ 	.byte	0x00, 0xf4, 0x21, 0x00


	//----- nvinfo : EIATTR_KPARAM_INFO
	.align		4
.L_15:
        /*0028*/ 	.byte	0x04, 0x17
        /*002a*/ 	.short	(.L_17 - .L_16)
.L_16:
        /*002c*/ 	.word	0x00000000
        /*0030*/ 	.short	0x0005
        /*0032*/ 	.short	0x0028
        /*0034*/ 	.byte	0x00, 0xf4, 0x21, 0x00


	//----- nvinfo : EIATTR_KPARAM_INFO
	.align		4
.L_17:
        /*0038*/ 	.byte	0x04, 0x17
        /*003a*/ 	.short	(.L_19 - .L_18)
.L_18:
        /*003c*/ 	.word	0x00000000
        /*0040*/ 	.short	0x0004
        /*0042*/ 	.short	0x0020
        /*0044*/ 	.byte	0x00, 0xf4, 0x21, 0x00


	//----- nvinfo : EIATTR_KPARAM_INFO
	.align		4
.L_19:
        /*0048*/ 	.byte	0x04, 0x17
        /*004a*/ 	.short	(.L_21 - .L_20)
.L_20:
        /*004c*/ 	.word	0x00000000
        /*0050*/ 	.short	0x0003
        /*0052*/ 	.short	0x0018
        /*0054*/ 	.byte	0x00, 0xf4, 0x21, 0x00


	//----- nvinfo : EIATTR_KPARAM_INFO
	.align		4
.L_21:
        /*0058*/ 	.byte	0x04, 0x17
        /*005a*/ 	.short	(.L_23 - .L_22)
.L_22:
        /*005c*/ 	.word	0x00000000
        /*0060*/ 	.short	0x0002
        /*0062*/ 	.short	0x0010
        /*0064*/ 	.byte	0x00, 0xf4, 0x21, 0x00


	//----- nvinfo : EIATTR_KPARAM_INFO
	.align		4
.L_23:
        /*0068*/ 	.byte	0x04, 0x17
        /*006a*/ 	.short	(.L_25 - .L_24)
.L_24:
        /*006c*/ 	.word	0x00000000
        /*0070*/ 	.short	0x0001
        /*0072*/ 	.short	0x0008
        /*0074*/ 	.byte	0x00, 0xf4, 0x21, 0x00


	//----- nvinfo : EIATTR_KPARAM_INFO
	.align		4
.L_25:
        /*0078*/ 	.byte	0x04, 0x17
        /*007a*/ 	.short	(.L_27 - .L_26)
.L_26:
        /*007c*/ 	.word	0x00000000
        /*0080*/ 	.short	0x0000
        /*0082*/ 	.short	0x0000
        /*0084*/ 	.byte	0x00, 0xf4, 0x21, 0x00


	//----- nvinfo : EIATTR_SPARSE_MMA_MASK
	.align		4
.L_27:
        /*0088*/ 	.byte	0x03, 0x50
        /*008a*/ 	.short	0x0000


	//----- nvinfo : EIATTR_MAXREG_COUNT
	.align		4
        /*008c*/ 	.byte	0x03, 0x1b
        /*008e*/ 	.short	0x00ff


	//----- nvinfo : EIATTR_EXIT_INSTR_OFFSETS
	.align		4
        /*0090*/ 	.byte	0x04, 0x1c
        /*0092*/ 	.short	(.L_29 - .L_28)


	//   ....[0]....
.L_28:
        /*0094*/ 	.word	0x00000740


	//----- nvinfo : EIATTR_REQNTID
	.align		4
.L_29:
        /*0098*/ 	.byte	0x04, 0x10
        /*009a*/ 	.short	(.L_31 - .L_30)
.L_30:
        /*009c*/ 	.word	0x00000080
        /*00a0*/ 	.word	0x00000001
        /*00a4*/ 	.word	0x00000001


	//----- nvinfo : EIATTR_CBANK_PARAM_SIZE
	.align		4
.L_31:
        /*00a8*/ 	.byte	0x03, 0x19
        /*00aa*/ 	.short	0x003c


	//----- nvinfo : EIATTR_PARAM_CBANK
	.align		4
        /*00ac*/ 	.byte	0x04, 0x0a
        /*00ae*/ 	.short	(.L_33 - .L_32)
	.align		4
.L_32:
        /*00b0*/ 	.word	index@(.nv.constant0.triton_poi_fused__native_batch_norm_legit_no_training__prelu_kernel_4)
        /*00b4*/ 	.short	0x0210
        /*00b6*/ 	.short	0x003c


	//----- nvinfo : EIATTR_SW_WAR
	.align		4
.L_33:
        /*00b8*/ 	.byte	0x04, 0x36
        /*00ba*/ 	.short	(.L_35 - .L_34)
.L_34:
        /*00bc*/ 	.word	0x00000008
.L_35:


//--------------------- .nv.callgraph             --------------------------
	.section	.nv.callgraph,"",@"SHT_CUDA_CALLGRAPH"
	.align	4
	.sectionentsize	8
	.align		4
        /*0000*/ 	.word	0x00000000
	.align		4
        /*0004*/ 	.word	0xffffffff
	.align		4
        /*0008*/ 	.word	0x00000000
	.align		4
        /*000c*/ 	.word	0xfffffffe
	.align		4
        /*0010*/ 	.word	0x00000000
	.align		4
        /*0014*/ 	.word	0xfffffffd
	.align		4
        /*0018*/ 	.word	0x00000000
	.align		4
        /*001c*/ 	.word	0xfffffffc


//--------------------- .nv.constant4             --------------------------
	.section	.nv.constant4,"a",@progbits
	.align	8
	.align		8
.nv.constant4:
        /*0000*/ 	.dword	_$_str
	.align		8
        /*0008*/ 	.dword	_$_str_$_2


//--------------------- .text.triton_poi_fused__native_batch_norm_legit_no_training__prelu_kernel_4 --------------------------
	.section	.text.triton_poi_fused__native_batch_norm_legit_no_training__prelu_kernel_4,"ax",@progbits
	.align	128
        .global         triton_poi_fused__native_batch_norm_legit_no_training__prelu_kernel_4
        .type           triton_poi_fused__native_batch_norm_legit_no_training__prelu_kernel_4,@function
        .size           triton_poi_fused__native_batch_norm_legit_no_training__prelu_kernel_4,(.L_x_1 - triton_poi_fused__native_batch_norm_legit_no_training__prelu_kernel_4)
        .other          triton_poi_fused__native_batch_norm_legit_no_training__prelu_kernel_4,@"STO_CUDA_ENTRY STV_DEFAULT"
triton_poi_fused__native_batch_norm_legit_no_training__prelu_kernel_4:
.text.triton_poi_fused__native_batch_norm_legit_no_training__prelu_kernel_4:
[----:B------:R-:W-:Y:S01]  /*0000*/  LDC R1, c[0x0][0x28] ;  /* 0x00000a00ff017b82 */ /* 0x000fe20000000800 */
[----:B------:R-:W1:Y:S07]  /*0010*/  S2R R0, SR_TID.X ;  /* 0x0000000000007919 */ /* 0x000e6e0000002100 */
[----:B------:R-:W2:Y:S01]  /*0020*/  LDC.64 R16, c[0x0][0x228] ;  /* 0x00008a00ff107b82 */ /* 0x000ea20000000a00 */
[----:B------:R-:W-:Y:S01]  /*0030*/  ULDC.64 UR4, c[0x0][0x208] ;  /* 0x0000820000047ab9 */ /* 0x000fe20000000a00 */
[----:B------:R-:W3:Y:S06]  /*0040*/  S2R R29, SR_CTAID.X ;  /* 0x00000000001d7919 */ /* 0x000eec0000002500 */
[----:B------:R-:W4:Y:S01]  /*0050*/  LDC.64 R8, c[0x0][0x220] ;  /* 0x00008800ff087b82 */ /* 0x000f220000000a00 */
[----:B-1----:R-:W-:-:S02]  /*0060*/  SHF.L.U32 R0, R0, 0x2, RZ ;  /* 0x0000000200007819 */ /* 0x002fc400000006ff */
[----:B---3--:R-:W-:Y:S02]  /*0070*/  SHF.R.S32.HI R2, RZ, 0x15, R29 ;  /* 0x00000015ff027819 */ /* 0x008fe4000001141d */
[----:B------:R-:W-:Y:S02]  /*0080*/  LOP3.LUT R0, R0, 0x1fc, RZ, 0xc0, !PT ;  /* 0x000001fc00007812 */ /* 0x000fe400078ec0ff */
[----:B------:R-:W-:Y:S02]  /*0090*/  SGXT R2, R2, 0x1 ;  /* 0x000000010202781a */ /* 0x000fe40000000200 */
[----:B------:R-:W-:-:S04]  /*00a0*/  LEA R29, R29, R0, 0xa ;  /* 0x000000001d1d7211 */ /* 0x000fc800078e50ff */
[----:B------:R-:W-:-:S04]  /*00b0*/  LEA.HI R2, R2, R29, RZ, 0x5 ;  /* 0x0000001d02027211 */ /* 0x000fc800078f28ff */
[----:B------:R-:W-:-:S04]  /*00c0*/  LOP3.LUT R2, R2, 0xffffffe0, RZ, 0xc0, !PT ;  /* 0xffffffe002027812 */ /* 0x000fc800078ec0ff */
[----:B------:R-:W-:Y:S02]  /*00d0*/  IADD3 R24, R29, -R2, RZ ;  /* 0x800000021d187210 */ /* 0x000fe40007ffe0ff */
[----:B------:R-:W1:Y:S03]  /*00e0*/  LDC.64 R2, c[0x0][0x218] ;  /* 0x00008600ff027b82 */ /* 0x000e660000000a00 */
[----:B--2---:R-:W-:-:S06]  /*00f0*/  IMAD.WIDE R16, R24, 0x4, R16 ;  /* 0x0000000418107825 */ /* 0x004fcc00078e0210 */
[----:B------:R-:W2:Y:S01]  /*0100*/  LDG.E.EL.128 R16, desc[UR4][R16.64] ;  /* 0x0000000410107981 */ /* 0x000ea2000c2e1d00 */
[----:B----4-:R-:W-:-:S06]  /*0110*/  IMAD.WIDE R8, R24, 0x4, R8 ;  /* 0x0000000418087825 */ /* 0x010fcc00078e0208 */
[----:B------:R-:W3:Y:S01]  /*0120*/  LDG.E.EL.128 R8, desc[UR4][R8.64] ;  /* 0x0000000408087981 */ /* 0x000ee2000c2e1d00 */
[----:B-1----:R-:W-:-:S05]  /*0130*/  IMAD.WIDE R2, R29, 0x4, R2 ;  /* 0x000000041d027825 */ /* 0x002fca00078e0202 */
[----:B------:R-:W3:Y:S04]  /*0140*/  LDG.E.128 R4, desc[UR4][R2.64] ;  /* 0x0000000402047981 */ /* 0x000ee8000c1e1d00 */
[----:B------:R1:W4:Y:S01]  /*0150*/  LDG.E.128 R12, desc[UR4][R2.64+0x800] ;  /* 0x00080004020c7981 */ /* 0x000322000c1e1d00 */
[----:B--2---:R-:W-:-:S04]  /*0160*/  FADD R0, R16, 0.0010000000474974513054 ;  /* 0x3a83126f10007421 */ /* 0x004fc80000000000 */
[----:B------:R-:W2:Y:S01]  /*0170*/  MUFU.SQRT R22, R0 ;  /* 0x0000000000167308 */ /* 0x000ea20000002000 */
[----:B------:R-:W-:Y:S01]  /*0180*/  FADD R20, R17, 0.0010000000474974513054 ;  /* 0x3a83126f11147421 */ /* 0x000fe20000000000 */
[----:B------:R-:W-:Y:S01]  /*0190*/  FADD R19, R19, 0.0010000000474974513054 ;  /* 0x3a83126f13137421 */ /* 0x000fe20000000000 */
[----:B------:R-:W-:Y:S01]  /*01a0*/  FADD R18, R18, 0.0010000000474974513054 ;  /* 0x3a83126f12127421 */ /* 0x000fe20000000000 */
[----:B------:R-:W5:Y:S04]  /*01b0*/  LDC.64 R16, c[0x0][0x230] ;  /* 0x00008c00ff107b82 */ /* 0x000f680000000a00 */
[----:B------:R1:W1:Y:S01]  /*01c0*/  MUFU.SQRT R23, R20 ;  /* 0x0000001400177308 */ /* 0x0002620000002000 */
[C---:B--2---:R-:W-:Y:S02]  /*01d0*/  FSETP.GT.AND P6, PT, R22.reuse, 8.50705917302346158658e+37, PT ;  /* 0x7e8000001600780b */ /* 0x044fe40003fc4000 */
[----:B------:R-:W-:-:S05]  /*01e0*/  FSETP.GEU.AND P5, PT, R22, 1.175494350822287508e-38, PT ;  /* 0x008000001600780b */ /* 0x000fca0003fae000 */
[----:B------:R-:W2:Y:S01]  /*01f0*/  MUFU.SQRT R25, R18 ;  /* 0x0000001200197308 */ /* 0x000ea20000002000 */
[----:B------:R-:W-:Y:S01]  /*0200*/  HFMA2.MMA R0, -RZ, RZ, 1.625, 0 ;  /* 0x3e800000ff007435 */ /* 0x000fe200000001ff */
[----:B01----:R-:W0:Y:S01]  /*0210*/  LDC.64 R20, c[0x0][0x238] ;  /* 0x00008e00ff147b82 */ /* 0x003e220000000a00 */
[----:B------:R-:W-:-:S05]  /*0220*/  FSETP.GT.AND P4, PT, R23, 8.50705917302346158658e+37, PT ;  /* 0x7e8000001700780b */ /* 0x000fca0003f84000 */
[----:B------:R-:W1:Y:S01]  /*0230*/  MUFU.SQRT R19, R19 ;  /* 0x0000001300137308 */ /* 0x000e620000002000 */
[----:B------:R-:W-:Y:S01]  /*0240*/  @P6 FMUL R22, R22, 0.25 ;  /* 0x3e80000016166820 */ /* 0x000fe20000400000 */
[----:B------:R-:W-:-:S03]  /*0250*/  FSETP.GEU.AND P1, PT, R23, 1.175494350822287508e-38, PT ;  /* 0x008000001700780b */ /* 0x000fc60003f2e000 */
[----:B------:R-:W-:Y:S01]  /*0260*/  @!P5 FMUL R22, R22, 16777216 ;  /* 0x4b8000001616d820 */ /* 0x000fe20000400000 */
[----:B--2---:R-:W-:-:S03]  /*0270*/  FSETP.GT.AND P3, PT, R25, 8.50705917302346158658e+37, PT ;  /* 0x7e8000001900780b */ /* 0x004fc60003f64000 */
[----:B------:R-:W2:Y:S01]  /*0280*/  MUFU.RCP R2, R22 ;  /* 0x0000001600027308 */ /* 0x000ea20000001000 */
[----:B------:R-:W-:Y:S01]  /*0290*/  @P4 FMUL R23, R23, 0.25 ;  /* 0x3e80000017174820 */ /* 0x000fe20000400000 */
[----:B------:R-:W-:Y:S02]  /*02a0*/  FSEL R27, R0, 1, P6 ;  /* 0x3f800000001b7808 */ /* 0x000fe40003000000 */
[----:B-1----:R-:W-:Y:S02]  /*02b0*/  FSETP.GT.AND P2, PT, R19, 8.50705917302346158658e+37, PT ;  /* 0x7e8000001300780b */ /* 0x002fe40003f44000 */
[----:B------:R-:W-:Y:S01]  /*02c0*/  @!P1 FMUL R23, R23, 16777216 ;  /* 0x4b80000017179820 */ /* 0x000fe20000400000 */
[----:B------:R-:W-:Y:S02]  /*02d0*/  FSETP.GEU.AND P0, PT, R25, 1.175494350822287508e-38, PT ;  /* 0x008000001900780b */ /* 0x000fe40003f0e000 */
[----:B------:R-:W-:Y:S01]  /*02e0*/  FSETP.GEU.AND P6, PT, R19, 1.175494350822287508e-38, PT ;  /* 0x008000001300780b */ /* 0x000fe20003fce000 */
[----:B------:R1:W1:Y:S01]  /*02f0*/  MUFU.RCP R18, R23 ;  /* 0x0000001700127308 */ /* 0x0002620000001000 */
[----:B------:R-:W-:Y:S01]  /*0300*/  @!P5 FMUL R27, R27, 16777216 ;  /* 0x4b8000001b1bd820 */ /* 0x000fe20000400000 */
[----:B------:R-:W-:-:S03]  /*0310*/  @P3 FMUL R25, R25, 0.25 ;  /* 0x3e80000019193820 */ /* 0x000fc60000400000 */
[----:B--2---:R-:W-:Y:S01]  /*0320*/  FMUL R2, R2, R27 ;  /* 0x0000001b02027220 */ /* 0x004fe20000400000 */
[----:B------:R-:W-:Y:S01]  /*0330*/  FSEL R27, R0, 1, P4 ;  /* 0x3f800000001b7808 */ /* 0x000fe20002000000 */
[----:B------:R-:W-:-:S03]  /*0340*/  @P2 FMUL R19, R19, 0.25 ;  /* 0x3e80000013132820 */ /* 0x000fc60000400000 */
[----:B------:R-:W-:Y:S02]  /*0350*/  @!P0 FMUL R25, R25, 16777216 ;  /* 0x4b80000019198820 */ /* 0x000fe40000400000 */
[----:B------:R-:W-:Y:S01]  /*0360*/  @!P6 FMUL R19, R19, 16777216 ;  /* 0x4b8000001313e820 */ /* 0x000fe20000400000 */
[----:B------:R-:W-:Y:S01]  /*0370*/  @!P1 FMUL R27, R27, 16777216 ;  /* 0x4b8000001b1b9820 */ /* 0x000fe20000400000 */
[----:B------:R-:W2:Y:S01]  /*0380*/  MUFU.RCP R3, R25 ;  /* 0x0000001900037308 */ /* 0x000ea20000001000 */
[C---:B------:R-:W-:Y:S02]  /*0390*/  FSEL R22, R0.reuse, 1, P3 ;  /* 0x3f80000000167808 */ /* 0x040fe40001800000 */
[----:B-1----:R-:W-:Y:S01]  /*03a0*/  FSEL R23, R0, 1, P2 ;  /* 0x3f80000000177808 */ /* 0x002fe20001000000 */
[----:B------:R-:W-:Y:S02]  /*03b0*/  FMUL R0, R18, R27 ;  /* 0x0000001b12007220 */ /* 0x000fe40000400000 */
[----:B------:R-:W1:Y:S02]  /*03c0*/  LDC.64 R26, c[0x0][0x240] ;  /* 0x00009000ff1a7b82 */ /* 0x000e640000000a00 */
[----:B------:R2:W3:Y:S01]  /*03d0*/  MUFU.RCP R28, R19 ;  /* 0x00000013001c7308 */ /* 0x0004e20000001000 */
[----:B------:R-:W-:Y:S01]  /*03e0*/  @!P0 FMUL R22, R22, 16777216 ;  /* 0x4b80000016168820 */ /* 0x000fe20000400000 */
[----:B------:R-:W-:Y:S01]  /*03f0*/  @!P6 FMUL R23, R23, 16777216 ;  /* 0x4b8000001717e820 */ /* 0x000fe20000400000 */
[----:B-----5:R-:W-:-:S04]  /*0400*/  IMAD.WIDE R16, R24, 0x4, R16 ;  /* 0x0000000418107825 */ /* 0x020fc800078e0210 */
[----:B0-----:R-:W-:-:S04]  /*0410*/  IMAD.WIDE R20, R24, 0x4, R20 ;  /* 0x0000000418147825 */ /* 0x001fc800078e0214 */
[----:B--2---:R-:W-:Y:S01]  /*0420*/  FMUL R3, R3, R22 ;  /* 0x0000001603037220 */ /* 0x004fe20000400000 */
[----:B------:R-:W2:Y:S01]  /*0430*/  LDG.E.EL.128 R16, desc[UR4][R16.64] ;  /* 0x0000000410107981 */ /* 0x000ea2000c2e1d00 */
[----:B---3--:R-:W-:-:S03]  /*0440*/  FMUL R28, R28, R23 ;  /* 0x000000171c1c7220 */ /* 0x008fc60000400000 */
[----:B------:R-:W2:Y:S01]  /*0450*/  LDG.E.EL.128 R20, desc[UR4][R20.64] ;  /* 0x0000000414147981 */ /* 0x000ea2000c2e1d00 */
[----:B-1----:R-:W-:-:S06]  /*0460*/  IMAD.WIDE R26, R24, 0x4, R26 ;  /* 0x00000004181a7825 */ /* 0x002fcc00078e021a */
[----:B------:R-:W3:Y:S01]  /*0470*/  LDG.E.EL.128 R24, desc[UR4][R26.64] ;  /* 0x000000041a187981 */ /* 0x000ee2000c2e1d00 */
[--C-:B------:R-:W-:Y:S01]  /*0480*/  FADD R7, R7, -R11.reuse ;  /* 0x8000000b07077221 */ /* 0x100fe20000000000 */
[----:B----4-:R-:W-:Y:S01]  /*0490*/  FADD R15, R15, -R11 ;  /* 0x8000000b0f0f7221 */ /* 0x010fe20000000000 */
[--C-:B------:R-:W-:Y:S01]  /*04a0*/  FADD R4, R4, -R8.reuse ;  /* 0x8000000804047221 */ /* 0x100fe20000000000 */
[----:B------:R-:W-:Y:S01]  /*04b0*/  FADD R12, R12, -R8 ;  /* 0x800000080c0c7221 */ /* 0x000fe20000000000 */
[C---:B------:R-:W-:Y:S01]  /*04c0*/  FMUL R8, R28.reuse, R7 ;  /* 0x000000071c087220 */ /* 0x040fe20000400000 */
[----:B------:R-:W-:Y:S01]  /*04d0*/  FMUL R28, R28, R15 ;  /* 0x0000000f1c1c7220 */ /* 0x000fe20000400000 */
[----:B------:R-:W-:Y:S01]  /*04e0*/  FMUL R15, R2, R4 ;  /* 0x00000004020f7220 */ /* 0x000fe20000400000 */
[--C-:B------:R-:W-:Y:S01]  /*04f0*/  FADD R6, R6, -R10.reuse ;  /* 0x8000000a06067221 */ /* 0x100fe20000000000 */
[--C-:B------:R-:W-:Y:S01]  /*0500*/  FADD R5, R5, -R9.reuse ;  /* 0x8000000905057221 */ /* 0x100fe20000000000 */
[----:B------:R-:W-:Y:S01]  /*0510*/  FADD R14, R14, -R10 ;  /* 0x8000000a0e0e7221 */ /* 0x000fe20000000000 */
[----:B------:R-:W-:Y:S01]  /*0520*/  FADD R13, R13, -R9 ;  /* 0x800000090d0d7221 */ /* 0x000fe20000000000 */
[C---:B------:R-:W-:Y:S01]  /*0530*/  FMUL R7, R3.reuse, R6 ;  /* 0x0000000603077220 */ /* 0x040fe20000400000 */
[----:B------:R-:W-:Y:S01]  /*0540*/  FMUL R11, R2, R12 ;  /* 0x0000000c020b7220 */ /* 0x000fe20000400000 */
[----:B------:R-:W-:Y:S01]  /*0550*/  FMUL R9, R3, R14 ;  /* 0x0000000e03097220 */ /* 0x000fe20000400000 */
[C---:B------:R-:W-:Y:S01]  /*0560*/  FMUL R6, R0.reuse, R5 ;  /* 0x0000000500067220 */ /* 0x040fe20000400000 */
[----:B------:R-:W0:Y:S01]  /*0570*/  LDC.64 R2, c[0x0][0x210] ;  /* 0x00008400ff027b82 */ /* 0x000e220000000a00 */
[----:B------:R-:W-:Y:S01]  /*0580*/  FMUL R0, R0, R13 ;  /* 0x0000000d00007220 */ /* 0x000fe20000400000 */
[----:B0-----:R-:W-:-:S04]  /*0590*/  IMAD.WIDE R2, R29, 0x4, R2 ;  /* 0x000000041d027825 */ /* 0x001fc800078e0202 */
[----:B--2---:R-:W-:-:S05]  /*05a0*/  FFMA R4, R16, R15, R20 ;  /* 0x0000000f10047223 */ /* 0x004fca0000000014 */
[----:B------:R-:W-:Y:S01]  /*05b0*/  FSETP.GT.AND P6, PT, R4, RZ, PT ;  /* 0x000000ff0400720b */ /* 0x000fe20003fc4000 */
[----:B------:R-:W-:Y:S01]  /*05c0*/  FFMA R5, R17, R6, R21 ;  /* 0x0000000611057223 */ /* 0x000fe20000000015 */
[----:B------:R-:W-:Y:S01]  /*05d0*/  FFMA R6, R18, R7, R22 ;  /* 0x0000000712067223 */ /* 0x000fe20000000016 */
[----:B------:R-:W-:Y:S01]  /*05e0*/  FFMA R7, R19, R8, R23 ;  /* 0x0000000813077223 */ /* 0x000fe20000000017 */
[----:B------:R-:W-:Y:S01]  /*05f0*/  FFMA R16, R16, R11, R20 ;  /* 0x0000000b10107223 */ /* 0x000fe20000000014 */
[----:B------:R-:W-:Y:S01]  /*0600*/  FFMA R17, R17, R0, R21 ;  /* 0x0000000011117223 */ /* 0x000fe20000000015 */
[----:B------:R-:W-:Y:S01]  /*0610*/  FFMA R18, R18, R9, R22 ;  /* 0x0000000912127223 */ /* 0x000fe20000000016 */
[----:B------:R-:W-:Y:S01]  /*0620*/  FFMA R19, R19, R28, R23 ;  /* 0x0000001c13137223 */ /* 0x000fe20000000017 */
[----:B------:R-:W-:Y:S02]  /*0630*/  FSETP.GT.AND P1, PT, R5, RZ, PT ;  /* 0x000000ff0500720b */ /* 0x000fe40003f24000 */
[----:B------:R-:W-:-:S02]  /*0640*/  FSETP.GT.AND P0, PT, R16, RZ, PT ;  /* 0x000000ff1000720b */ /* 0x000fc40003f04000 */
[----:B------:R-:W-:Y:S01]  /*0650*/  FSETP.GT.AND P2, PT, R17, RZ, PT ;  /* 0x000000ff1100720b */ /* 0x000fe20003f44000 */
[----:B---3--:R-:W-:Y:S01]  /*0660*/  @!P6 FMUL R4, R24, R4 ;  /* 0x000000041804e220 */ /* 0x008fe20000400000 */
[----:B------:R-:W-:Y:S02]  /*0670*/  FSETP.GT.AND P3, PT, R6, RZ, PT ;  /* 0x000000ff0600720b */ /* 0x000fe40003f64000 */
[----:B------:R-:W-:Y:S02]  /*0680*/  FSETP.GT.AND P4, PT, R18, RZ, PT ;  /* 0x000000ff1200720b */ /* 0x000fe40003f84000 */
[----:B------:R-:W-:Y:S02]  /*0690*/  FSETP.GT.AND P5, PT, R7, RZ, PT ;  /* 0x000000ff0700720b */ /* 0x000fe40003fa4000 */
[----:B------:R-:W-:Y:S01]  /*06a0*/  FSETP.GT.AND P6, PT, R19, RZ, PT ;  /* 0x000000ff1300720b */ /* 0x000fe20003fc4000 */
[----:B------:R-:W-:Y:S02]  /*06b0*/  @!P1 FMUL R5, R25, R5 ;  /* 0x0000000519059220 */ /* 0x000fe40000400000 */
[----:B------:R-:W-:-:S02]  /*06c0*/  @!P0 FMUL R16, R24, R16 ;  /* 0x0000001018108220 */ /* 0x000fc40000400000 */
[----:B------:R-:W-:Y:S02]  /*06d0*/  @!P2 FMUL R17, R25, R17 ;  /* 0x000000111911a220 */ /* 0x000fe40000400000 */
[C---:B------:R-:W-:Y:S02]  /*06e0*/  @!P3 FMUL R6, R26.reuse, R6 ;  /* 0x000000061a06b220 */ /* 0x040fe40000400000 */
[----:B------:R-:W-:Y:S02]  /*06f0*/  @!P4 FMUL R18, R26, R18 ;  /* 0x000000121a12c220 */ /* 0x000fe40000400000 */
[C---:B------:R-:W-:Y:S02]  /*0700*/  @!P5 FMUL R7, R27.reuse, R7 ;  /* 0x000000071b07d220 */ /* 0x040fe40000400000 */
[----:B------:R-:W-:-:S03]  /*0710*/  @!P6 FMUL R19, R27, R19 ;  /* 0x000000131b13e220 */ /* 0x000fc60000400000 */
[----:B------:R-:W-:Y:S04]  /*0720*/  STG.E.128 desc[UR4][R2.64], R4 ;  /* 0x0000000402007986 */ /* 0x000fe8000c101d04 */
[----:B------:R-:W-:Y:S01]  /*0730*/  STG.E.128 desc[UR4][R2.64+0x800], R16 ;  /* 0x0008001002007986 */ /* 0x000fe2000c101d04 */
[----:B------:R-:W-:Y:S05]  /*0740*/  EXIT ;  /* 0x000000000000794d */ /* 0x000fea0003800000 */
.L_x_0:
[----:B------:R-:W-:-:S00]  /*0750*/  BRA `(.L_x_0) ;  /* 0xfffffffc00fc7947 */ /* 0x000fc0000383ffff */
[----:B------:R-:W-:-:S00]  /*0760*/  NOP ;  /* 0x0000000000007918 */ /* 0x000fc00000000000 */
        /* <DEDUP_REMOVED lines=9> */
.L_x_1:


//--------------------- .nv.global.init           --------------------------
	.section	.nv.global.init,"aw",@progbits
.nv.global.init:
	.type		_$_str,@object
	.size		_$_str,(_$_str_$_2 - _$_str)
_$_str:
        /*0000*/ 	.byte	0x5f, 0x5f, 0x43, 0x55, 0x44, 0x41, 0x5f, 0x46, 0x54, 0x5a, 0x00
	.type		_$_str_$_2,@object
	.size		_$_str_$_2,(.L_1 - _$_str_$_2)
_$_str_$_2:
        /*000b*/ 	.byte	0x5f, 0x5f, 0x43, 0x55, 0x44, 0x41, 0x5f, 0x50, 0x52, 0x45, 0x43, 0x5f, 0x53, 0x51, 0x52, 0x54
        /*001b*/ 	.byte	0x00
.L_1:


//--------------------- .nv.constant0.triton_poi_fused__native_batch_norm_legit_no_training__prelu_kernel_4 --------------------------
	.section	.nv.constant0.triton_poi_fused__native_batch_norm_legit_no_training__prelu_kernel_4,"a",@progbits
	.sectionflags	@""
	.align	4
.nv.constant0.triton_poi_fused__native_batch_norm_legit_no_training__prelu_kernel_4:
	.zero		588
